	.headerflags	@"EF_CUDA_TEXMODE_UNIFIED EF_CUDA_64BIT_ADDRESS EF_CUDA_ACCELERATORS EF_CUDA_SM90 EF_CUDA_VIRTUAL_SM(EF_CUDA_SM90)"
	.elftype	@"ET_EXEC"


//--------------------- .nv.info                  --------------------------
	.section	.nv.info,"",@"SHT_CUDA_INFO"
	.align	4


	//----- nvinfo : EIATTR_REGCOUNT
	.align		4
        /*0000*/ 	.byte	0x04, 0x2f
        /*0002*/ 	.short	(.L_3 - .L_2)
	.align		4
.L_2:
        /*0004*/ 	.word	index@(triton_poi_fused_clone_23)
        /*0008*/ 	.word	0x0000001e


	//----- nvinfo : EIATTR_MIN_STACK_SIZE
	.align		4
.L_3:
        /*000c*/ 	.byte	0x04, 0x12
        /*000e*/ 	.short	(.L_5 - .L_4)
	.align		4
.L_4:
        /*0010*/ 	.word	index@(triton_poi_fused_clone_23)
        /*0014*/ 	.word	0x00000000


	//----- nvinfo : EIATTR_FRAME_SIZE
	.align		4
.L_5:
        /*0018*/ 	.byte	0x04, 0x11
        /*001a*/ 	.short	(.L_7 - .L_6)
	.align		4
.L_6:
        /*001c*/ 	.word	index@(triton_poi_fused_clone_23)
        /*0020*/ 	.word	0x00000000


	//----- nvinfo : EIATTR_MIN_STACK_SIZE
	.align		4
.L_7:
        /*0024*/ 	.byte	0x04, 0x12
        /*0026*/ 	.short	(.L_9 - .L_8)
	.align		4
.L_8:
        /*0028*/ 	.word	index@(triton_poi_fused_clone_23)
        /*002c*/ 	.word	0x00000000
.L_9:


//--------------------- .nv.info.triton_poi_fused_clone_23 --------------------------
	.section	.nv.info.triton_poi_fused_clone_23,"",@"SHT_CUDA_INFO"
	.sectionflags	@""
	.align	4


	//----- nvinfo : EIATTR_CUDA_API_VERSION
	.align		4
        /*0000*/ 	.byte	0x04, 0x37
        /*0002*/ 	.short	(.L_11 - .L_10)
.L_10:
        /*0004*/ 	.word	0x0000007c


	//----- nvinfo : EIATTR_KPARAM_INFO
	.align		4
.L_11:
        /*0008*/ 	.byte	0x04, 0x17
        /*000a*/ 	.short	(.L_13 - .L_12)
.L_12:
        /*000c*/ 	.word	0x00000000
        /*0010*/ 	.short	0x0006
        /*0012*/ 	.short	0x0030
        /*0014*/ 	.byte	0x00, 0xf0, 0x11, 0x00


	//----- nvinfo : EIATTR_KPARAM_INFO
	.align		4
.L_13:
        /*0018*/ 	.byte	0x04, 0x17
        /*001a*/ 	.short	(.L_15 - .L_14)
.L_14:
        /*001c*/ 	.word	0x00000000
        /*0020*/ 	.short	0x0005
        /*0022*/ 	.short	0x0028
        /*0024*/ 	.byte	0x00, 0xf4, 0x21, 0x00


	//----- nvinfo : EIATTR_KPARAM_INFO
	.align		4
.L_15:
        /*0028*/ 	.byte	0x04, 0x17
        /*002a*/ 	.short	(.L_17 - .L_16)
.L_16:
        /*002c*/ 	.word	0x00000000
        /*0030*/ 	.short	0x0004
        /*0032*/ 	.short	0x0020
        /*0034*/ 	.byte	0x00, 0xf4, 0x21, 0x00


	//----- nvinfo : EIATTR_KPARAM_INFO
	.align		4
.L_17:
        /*0038*/ 	.byte	0x04, 0x17
        /*003a*/ 	.short	(.L_19 - .L_18)
.L_18:
        /*003c*/ 	.word	0x00000000
        /*0040*/ 	.short	0x0003
        /*0042*/ 	.short	0x0018
        /*0044*/ 	.byte	0x00, 0xf4, 0x21, 0x00


	//----- nvinfo : EIATTR_KPARAM_INFO
	.align		4
.L_19:
        /*0048*/ 	.byte	0x04, 0x17
        /*004a*/ 	.short	(.L_21 - .L_20)
.L_20:
        /*004c*/ 	.word	0x00000000
        /*0050*/ 	.short	0x0002
        /*0052*/ 	.short	0x0010
        /*0054*/ 	.byte	0x00, 0xf4, 0x21, 0x00


	//----- nvinfo : EIATTR_KPARAM_INFO
	.align		4
.L_21:
        /*0058*/ 	.byte	0x04, 0x17
        /*005a*/ 	.short	(.L_23 - .L_22)
.L_22:
        /*005c*/ 	.word	0x00000000
        /*0060*/ 	.short	0x0001
        /*0062*/ 	.short	0x0008
        /*0064*/ 	.byte	0x00, 0xf4, 0x21, 0x00


	//----- nvinfo : EIATTR_KPARAM_INFO
	.align		4
.L_23:
        /*0068*/ 	.byte	0x04, 0x17
        /*006a*/ 	.short	(.L_25 - .L_24)
.L_24:
        /*006c*/ 	.word	0x00000000
        /*0070*/ 	.short	0x0000
        /*0072*/ 	.short	0x0000
        /*0074*/ 	.byte	0x00, 0xf4, 0x21, 0x00


	//----- nvinfo : EIATTR_SPARSE_MMA_MASK
	.align		4
.L_25:
        /*0078*/ 	.byte	0x03, 0x50
        /*007a*/ 	.short	0x0000


	//----- nvinfo : EIATTR_MAXREG_COUNT
	.align		4
        /*007c*/ 	.byte	0x03, 0x1b
        /*007e*/ 	.short	0x00ff


	//----- nvinfo : EIATTR_EXIT_INSTR_OFFSETS
	.align		4
        /*0080*/ 	.byte	0x04, 0x1c
        /*0082*/ 	.short	(.L_27 - .L_26)


	//   ....[0]....
.L_26:
        /*0084*/ 	.word	0x000006a0


	//   ....[1]....
        /*0088*/ 	.word	0x000006c0


	//----- nvinfo : EIATTR_REQNTID
	.align		4
.L_27:
        /*008c*/ 	.byte	0x04, 0x10
        /*008e*/ 	.short	(.L_29 - .L_28)
.L_28:
        /*0090*/ 	.word	0x00000080
        /*0094*/ 	.word	0x00000001
        /*0098*/ 	.word	0x00000001


	//----- nvinfo : EIATTR_CBANK_PARAM_SIZE
	.align		4
.L_29:
        /*009c*/ 	.byte	0x03, 0x19
        /*009e*/ 	.short	0x0034


	//----- nvinfo : EIATTR_PARAM_CBANK
	.align		4
        /*00a0*/ 	.byte	0x04, 0x0a
        /*00a2*/ 	.short	(.L_31 - .L_30)
	.align		4
.L_30:
        /*00a4*/ 	.word	index@(.nv.constant0.triton_poi_fused_clone_23)
        /*00a8*/ 	.short	0x0210
        /*00aa*/ 	.short	0x0034


	//----- nvinfo : EIATTR_SW_WAR
	.align		4
.L_31:
        /*00ac*/ 	.byte	0x04, 0x36
        /*00ae*/ 	.short	(.L_33 - .L_32)
.L_32:
        /*00b0*/ 	.word	0x00000008
.L_33:


//--------------------- .nv.callgraph             --------------------------
	.section	.nv.callgraph,"",@"SHT_CUDA_CALLGRAPH"
	.align	4
	.sectionentsize	8
	.align		4
        /*0000*/ 	.word	0x00000000
	.align		4
        /*0004*/ 	.word	0xffffffff
	.align		4
        /*0008*/ 	.word	0x00000000
	.align		4
        /*000c*/ 	.word	0xfffffffe
	.align		4
        /*0010*/ 	.word	0x00000000
	.align		4
        /*0014*/ 	.word	0xfffffffd
	.align		4
        /*0018*/ 	.word	0x00000000
	.align		4
        /*001c*/ 	.word	0xfffffffc


//--------------------- .nv.constant4             --------------------------
	.section	.nv.constant4,"a",@progbits
	.align	8
	.align		8
.nv.constant4:
        /*0000*/ 	.dword	_$_str
	.align		8
        /*0008*/ 	.dword	_$_str_$_2


//--------------------- .text.triton_poi_fused_clone_23 --------------------------
	.section	.text.triton_poi_fused_clone_23,"ax",@progbits
	.align	128
        .global         triton_poi_fused_clone_23
        .type           triton_poi_fused_clone_23,@function
        .size           triton_poi_fused_clone_23,(.L_x_1 - triton_poi_fused_clone_23)
        .other          triton_poi_fused_clone_23,@"STO_CUDA_ENTRY STV_DEFAULT"
triton_poi_fused_clone_23:
.text.triton_poi_fused_clone_23:
[----:B------:R-:W0:Y:S01]  /*0000*/  LDC R1, c[0x0][0x28] ;  /* 0x00000a00ff017b82 */ /* 0x000e220000000800 */
[----:B------:R-:W1:Y:S07]  /*0010*/  S2R R0, SR_TID.X ;  /* 0x0000000000007919 */ /* 0x000e6e0000002100 */
[----:B------:R-:W2:Y:S01]  /*0020*/  LDC.64 R6, c[0x0][0x220] ;  /* 0x00008800ff067b82 */ /* 0x000ea20000000a00 */
[----:B------:R-:W-:Y:S01]  /*0030*/  CS2R R20, SRZ ;  /* 0x0000000000147805 */ /* 0x000fe2000001ff00 */
[----:B------:R-:W-:Y:S01]  /*0040*/  ULDC.64 UR4, c[0x0][0x208] ;  /* 0x0000820000047ab9 */ /* 0x000fe20000000a00 */
[----:B------:R-:W3:Y:S01]  /*0050*/  S2R R17, SR_CTAID.X ;  /* 0x0000000000117919 */ /* 0x000ee20000002500 */
[----:B-1----:R-:W-:-:S04]  /*0060*/  SHF.L.U32 R0, R0, 0x1, RZ ;  /* 0x0000000100007819 */ /* 0x002fc800000006ff */
[----:B------:R-:W-:-:S04]  /*0070*/  LOP3.LUT R0, R0, 0xfe, RZ, 0xc0, !PT ;  /* 0x000000fe00007812 */ /* 0x000fc800078ec0ff */
[----:B---3--:R-:W-:-:S04]  /*0080*/  LEA R17, R17, R0, 0x8 ;  /* 0x0000000011117211 */ /* 0x008fc800078e40ff */
[----:B------:R-:W-:Y:S01]  /*0090*/  IADD3 R4, R17, 0x1, RZ ;  /* 0x0000000111047810 */ /* 0x000fe20007ffe0ff */
[C---:B------:R-:W-:Y:S01]  /*00a0*/  IMAD.HI R2, R17.reuse, 0x51eb851f, RZ ;  /* 0x51eb851f11027827 */ /* 0x040fe200078e02ff */
[----:B------:R-:W-:-:S03]  /*00b0*/  ISETP.GE.AND P4, PT, R17, 0xc800, PT ;  /* 0x0000c8001100780c */ /* 0x000fc60003f86270 */
[----:B------:R-:W-:Y:S01]  /*00c0*/  IMAD.HI R0, R4, 0x51eb851f, RZ ;  /* 0x51eb851f04007827 */ /* 0x000fe200078e02ff */
[----:B------:R-:W-:-:S04]  /*00d0*/  SHF.R.U32.HI R3, RZ, 0x1f, R2 ;  /* 0x0000001fff037819 */ /* 0x000fc80000011602 */
[----:B------:R-:W-:Y:S02]  /*00e0*/  LEA.HI.SX32 R2, R2, R3, 0x1d ;  /* 0x0000000302027211 */ /* 0x000fe400078feaff */
[----:B------:R-:W-:Y:S02]  /*00f0*/  SHF.R.U32.HI R3, RZ, 0x1f, R0 ;  /* 0x0000001fff037819 */ /* 0x000fe40000011600 */
[----:B------:R-:W-:Y:S02]  /*0100*/  SHF.R.S32.HI R5, RZ, 0x1f, R2 ;  /* 0x0000001fff057819 */ /* 0x000fe40000011402 */
[----:B------:R-:W-:Y:S02]  /*0110*/  LEA.HI.SX32 R3, R0, R3, 0x1d ;  /* 0x0000000300037211 */ /* 0x000fe400078feaff */
[----:B------:R-:W-:Y:S02]  /*0120*/  LEA.HI R5, R5, R2, RZ, 0x9 ;  /* 0x0000000205057211 */ /* 0x000fe400078f48ff */
[----:B------:R-:W-:-:S02]  /*0130*/  SHF.R.S32.HI R0, RZ, 0x1f, R3 ;  /* 0x0000001fff007819 */ /* 0x000fc40000011403 */
[----:B------:R-:W-:Y:S02]  /*0140*/  LOP3.LUT R5, R5, 0xfffffe00, RZ, 0xc0, !PT ;  /* 0xfffffe0005057812 */ /* 0x000fe400078ec0ff */
[----:B------:R-:W-:Y:S02]  /*0150*/  LEA.HI R0, R0, R3, RZ, 0x9 ;  /* 0x0000000300007211 */ /* 0x000fe400078f48ff */
[----:B------:R-:W-:Y:S02]  /*0160*/  IADD3 R25, R2, -R5, RZ ;  /* 0x8000000502197210 */ /* 0x000fe40007ffe0ff */
[----:B------:R-:W-:-:S03]  /*0170*/  LOP3.LUT R0, R0, 0xfffffe00, RZ, 0xc0, !PT ;  /* 0xfffffe0000007812 */ /* 0x000fc600078ec0ff */
[----:B--2---:R-:W-:Y:S01]  /*0180*/  IMAD.WIDE R8, R25, 0x4, R6 ;  /* 0x0000000419087825 */ /* 0x004fe200078e0206 */
[----:B------:R-:W-:Y:S01]  /*0190*/  IADD3 R23, R3, -R0, RZ ;  /* 0x8000000003177210 */ /* 0x000fe20007ffe0ff */
[----:B------:R-:W-:-:S03]  /*01a0*/  HFMA2.MMA R0, -RZ, RZ, 0, 0 ;  /* 0x00000000ff007435 */ /* 0x000fc600000001ff */
[----:B------:R1:W2:Y:S01]  /*01b0*/  @!P4 LDG.E.EL R20, desc[UR4][R8.64] ;  /* 0x000000040814c981 */ /* 0x0002a2000c2e1900 */
[----:B------:R-:W-:-:S04]  /*01c0*/  IMAD.WIDE R10, R23, 0x4, R6 ;  /* 0x00000004170a7825 */ /* 0x000fc800078e0206 */
[----:B------:R-:W-:Y:S02]  /*01d0*/  IMAD.HI R5, R17, 0x66666667, RZ ;  /* 0x6666666711057827 */ /* 0x000fe400078e02ff */
[----:B------:R3:W4:Y:S03]  /*01e0*/  @!P4 LDG.E.EL R0, desc[UR4][R10.64] ;  /* 0x000000040a00c981 */ /* 0x000726000c2e1900 */
[----:B------:R-:W-:Y:S01]  /*01f0*/  SHF.R.S32.HI R6, RZ, 0x1, R5 ;  /* 0x00000001ff067819 */ /* 0x000fe20000011405 */
[----:B------:R-:W-:Y:S01]  /*0200*/  IMAD.HI R7, R4, 0x66666667, RZ ;  /* 0x6666666704077827 */ /* 0x000fe200078e02ff */
[----:B-1----:R-:W1:Y:S02]  /*0210*/  LDC.64 R8, c[0x0][0x210] ;  /* 0x00008400ff087b82 */ /* 0x002e640000000a00 */
[----:B------:R-:W-:Y:S02]  /*0220*/  LEA.HI R6, R5, R6, RZ, 0x1 ;  /* 0x0000000605067211 */ /* 0x000fe400078f08ff */
[----:B------:R-:W-:-:S03]  /*0230*/  SHF.R.S32.HI R12, RZ, 0x1, R7 ;  /* 0x00000001ff0c7819 */ /* 0x000fc60000011407 */
[----:B------:R-:W-:Y:S01]  /*0240*/  IMAD.HI R5, R6, 0x66666667, RZ ;  /* 0x6666666706057827 */ /* 0x000fe200078e02ff */
[----:B------:R-:W-:-:S04]  /*0250*/  LEA.HI R7, R7, R12, RZ, 0x1 ;  /* 0x0000000c07077211 */ /* 0x000fc800078f08ff */
[----:B------:R-:W-:Y:S01]  /*0260*/  SHF.R.S32.HI R12, RZ, 0x1, R5 ;  /* 0x00000001ff0c7819 */ /* 0x000fe20000011405 */
[----:B------:R-:W-:-:S03]  /*0270*/  IMAD R4, R7, -0x5, R4 ;  /* 0xfffffffb07047824 */ /* 0x000fc600078e0204 */
[----:B------:R-:W-:Y:S01]  /*0280*/  LEA.HI R15, R5, R12, RZ, 0x1 ;  /* 0x0000000c050f7211 */ /* 0x000fe200078f08ff */
[----:B------:R-:W-:Y:S01]  /*0290*/  IMAD R5, R6, -0x5, R17 ;  /* 0xfffffffb06057824 */ /* 0x000fe200078e0211 */
[----:B------:R-:W5:Y:S01]  /*02a0*/  LDC.64 R12, c[0x0][0x218] ;  /* 0x00008600ff0c7b82 */ /* 0x000f620000000a00 */
[----:B------:R-:W-:-:S04]  /*02b0*/  IMAD.HI R14, R7, 0x66666667, RZ ;  /* 0x66666667070e7827 */ /* 0x000fc800078e02ff */
[----:B---3--:R-:W-:Y:S02]  /*02c0*/  IMAD R10, R2, 0x31, R5 ;  /* 0x00000031020a7824 */ /* 0x008fe400078e0205 */
[----:B------:R-:W-:Y:S01]  /*02d0*/  IMAD R16, R3, 0x31, R4 ;  /* 0x0000003103107824 */ /* 0x000fe200078e0204 */
[----:B------:R-:W-:Y:S01]  /*02e0*/  SHF.R.S32.HI R11, RZ, 0x1, R14 ;  /* 0x00000001ff0b7819 */ /* 0x000fe2000001140e */
[----:B------:R-:W3:Y:S03]  /*02f0*/  LDC.64 R2, c[0x0][0x228] ;  /* 0x00008a00ff027b82 */ /* 0x000ee60000000a00 */
[----:B------:R-:W-:-:S05]  /*0300*/  LEA.HI R14, R14, R11, RZ, 0x1 ;  /* 0x0000000b0e0e7211 */ /* 0x000fca00078f08ff */
[----:B------:R-:W3:Y:S01]  /*0310*/  LDC.64 R4, c[0x0][0x230] ;  /* 0x00008c00ff047b82 */ /* 0x000ee20000000a00 */
[----:B------:R-:W-:Y:S01]  /*0320*/  IADD3 R10, R10, 0x8, RZ ;  /* 0x000000080a0a7810 */ /* 0x000fe20007ffe0ff */
[----:B------:R-:W-:Y:S01]  /*0330*/  IMAD R15, R15, -0x5, R6 ;  /* 0xfffffffb0f0f7824 */ /* 0x000fe200078e0206 */
[----:B------:R-:W-:Y:S01]  /*0340*/  IADD3 R11, R16, 0x8, RZ ;  /* 0x00000008100b7810 */ /* 0x000fe20007ffe0ff */
[----:B------:R-:W-:Y:S02]  /*0350*/  IMAD R14, R14, -0x5, R7 ;  /* 0xfffffffb0e0e7824 */ /* 0x000fe400078e0207 */
[----:B------:R-:W-:Y:S02]  /*0360*/  IMAD R7, R15, 0x7, R10 ;  /* 0x000000070f077824 */ /* 0x000fe400078e020a */
[----:B------:R-:W-:Y:S02]  /*0370*/  IMAD R11, R14, 0x7, R11 ;  /* 0x000000070e0b7824 */ /* 0x000fe400078e020b */
[----:B-1----:R-:W-:Y:S01]  /*0380*/  IMAD.WIDE R6, R7, 0x4, R8 ;  /* 0x0000000407067825 */ /* 0x002fe200078e0208 */
[----:B------:R-:W-:-:S02]  /*0390*/  MOV R16, RZ ;  /* 0x000000ff00107202 */ /* 0x000fc40000000f00 */
[----:B------:R-:W-:Y:S01]  /*03a0*/  CS2R R18, SRZ ;  /* 0x0000000000127805 */ /* 0x000fe2000001ff00 */
[----:B------:R-:W-:Y:S01]  /*03b0*/  IMAD.WIDE R8, R11, 0x4, R8 ;  /* 0x000000040b087825 */ /* 0x000fe200078e0208 */
[----:B------:R-:W-:Y:S02]  /*03c0*/  HFMA2.MMA R27, -RZ, RZ, 0, 0 ;  /* 0x00000000ff1b7435 */ /* 0x000fe400000001ff */
[----:B------:R1:W4:Y:S01]  /*03d0*/  @!P4 LDG.E R16, desc[UR4][R6.64] ;  /* 0x000000040610c981 */ /* 0x000322000c1e1900 */
[----:B-----5:R-:W-:-:S03]  /*03e0*/  IMAD.WIDE R10, R25, 0x4, R12 ;  /* 0x00000004190a7825 */ /* 0x020fc600078e020c */
[----:B------:R-:W5:Y:S01]  /*03f0*/  @!P4 LDG.E R18, desc[UR4][R8.64] ;  /* 0x000000040812c981 */ /* 0x000f62000c1e1900 */
[----:B------:R-:W-:-:S03]  /*0400*/  IMAD.WIDE R12, R23, 0x4, R12 ;  /* 0x00000004170c7825 */ /* 0x000fc600078e020c */
[----:B------:R-:W5:Y:S01]  /*0410*/  @!P4 LDG.E.EL R19, desc[UR4][R10.64] ;  /* 0x000000040a13c981 */ /* 0x000f62000c2e1900 */
[C---:B---3--:R-:W-:Y:S01]  /*0420*/  IMAD.WIDE R14, R25.reuse, 0x4, R2 ;  /* 0x00000004190e7825 */ /* 0x048fe200078e0202 */
[----:B-1----:R-:W-:Y:S02]  /*0430*/  MOV R6, RZ ;  /* 0x000000ff00067202 */ /* 0x002fe40000000f00 */
[----:B------:R-:W3:Y:S01]  /*0440*/  @!P4 LDG.E.EL R21, desc[UR4][R12.64] ;  /* 0x000000040c15c981 */ /* 0x000ee2000c2e1900 */
[----:B0-----:R-:W-:-:S03]  /*0450*/  IMAD.WIDE R24, R25, 0x4, R4 ;  /* 0x0000000419187825 */ /* 0x001fc600078e0204 */
[----:B------:R-:W3:Y:S01]  /*0460*/  @!P4 LDG.E.EL R27, desc[UR4][R14.64] ;  /* 0x000000040e1bc981 */ /* 0x000ee2000c2e1900 */
[----:B------:R-:W-:-:S04]  /*0470*/  IMAD.WIDE R2, R23, 0x4, R2 ;  /* 0x0000000417027825 */ /* 0x000fc800078e0202 */
[----:B------:R-:W-:Y:S01]  /*0480*/  IMAD.WIDE R4, R23, 0x4, R4 ;  /* 0x0000000417047825 */ /* 0x000fe200078e0204 */
[----:B------:R-:W-:-:S04]  /*0490*/  CS2R R22, SRZ ;  /* 0x0000000000167805 */ /* 0x000fc8000001ff00 */
[----:B------:R0:W3:Y:S04]  /*04a0*/  @!P4 LDG.E.EL R6, desc[UR4][R4.64] ;  /* 0x000000040406c981 */ /* 0x0000e8000c2e1900 */
[----:B------:R1:W3:Y:S04]  /*04b0*/  @!P4 LDG.E.EL R23, desc[UR4][R2.64] ;  /* 0x000000040217c981 */ /* 0x0002e8000c2e1900 */
[----:B------:R-:W3:Y:S01]  /*04c0*/  @!P4 LDG.E.EL R22, desc[UR4][R24.64] ;  /* 0x000000041816c981 */ /* 0x000ee2000c2e1900 */
[----:B0-----:R-:W-:Y:S01]  /*04d0*/  HFMA2.MMA R5, -RZ, RZ, 1.625, 0 ;  /* 0x3e800000ff057435 */ /* 0x001fe200000001ff */
[----:B-1----:R-:W0:Y:S02]  /*04e0*/  LDC.64 R2, c[0x0][0x238] ;  /* 0x00008e00ff027b82 */ /* 0x002e240000000a00 */
[----:B0-----:R-:W-:-:S04]  /*04f0*/  IMAD.WIDE R2, R17, 0x4, R2 ;  /* 0x0000000411027825 */ /* 0x001fc800078e0202 */
[----:B--2---:R-:W-:Y:S01]  /*0500*/  FADD R20, R20, 9.9999997473787516356e-06 ;  /* 0x3727c5ac14147421 */ /* 0x004fe20000000000 */
[----:B----4-:R-:W-:-:S03]  /*0510*/  FADD R0, R0, 9.9999997473787516356e-06 ;  /* 0x3727c5ac00007421 */ /* 0x010fc60000000000 */
[----:B------:R-:W0:Y:S08]  /*0520*/  MUFU.SQRT R7, R20 ;  /* 0x0000001400077308 */ /* 0x000e300000002000 */
[----:B------:R-:W1:Y:S01]  /*0530*/  MUFU.SQRT R8, R0 ;  /* 0x0000000000087308 */ /* 0x000e620000002000 */
[C---:B0-----:R-:W-:Y:S02]  /*0540*/  FSETP.GT.AND P0, PT, R7.reuse, 8.50705917302346158658e+37, PT ;  /* 0x7e8000000700780b */ /* 0x041fe40003f04000 */
[----:B------:R-:W-:-:S02]  /*0550*/  FSETP.GEU.AND P2, PT, R7, 1.175494350822287508e-38, PT ;  /* 0x008000000700780b */ /* 0x000fc40003f4e000 */
[C---:B-1----:R-:W-:Y:S02]  /*0560*/  FSETP.GT.AND P1, PT, R8.reuse, 8.50705917302346158658e+37, PT ;  /* 0x7e8000000800780b */ /* 0x042fe40003f24000 */
[----:B------:R-:W-:-:S07]  /*0570*/  FSETP.GEU.AND P3, PT, R8, 1.175494350822287508e-38, PT ;  /* 0x008000000800780b */ /* 0x000fce0003f6e000 */
[----:B------:R-:W-:-:S04]  /*0580*/  @P0 FMUL R7, R7, 0.25 ;  /* 0x3e80000007070820 */ /* 0x000fc80000400000 */
[----:B------:R-:W-:Y:S01]  /*0590*/  @!P2 FMUL R7, R7, 16777216 ;  /* 0x4b8000000707a820 */ /* 0x000fe20000400000 */
[----:B------:R-:W-:-:S04]  /*05a0*/  @P1 FMUL R8, R8, 0.25 ;  /* 0x3e80000008081820 */ /* 0x000fc80000400000 */
[----:B------:R-:W-:Y:S01]  /*05b0*/  @!P3 FMUL R8, R8, 16777216 ;  /* 0x4b8000000808b820 */ /* 0x000fe20000400000 */
[----:B------:R-:W0:Y:S01]  /*05c0*/  MUFU.RCP R7, R7 ;  /* 0x0000000700077308 */ /* 0x000e220000001000 */
[----:B------:R-:W-:-:S07]  /*05d0*/  FSEL R0, R5, 1, P0 ;  /* 0x3f80000005007808 */ /* 0x000fce0000000000 */
[----:B------:R-:W1:Y:S01]  /*05e0*/  MUFU.RCP R8, R8 ;  /* 0x0000000800087308 */ /* 0x000e620000001000 */
[----:B------:R-:W-:Y:S01]  /*05f0*/  FSEL R5, R5, 1, P1 ;  /* 0x3f80000005057808 */ /* 0x000fe20000800000 */
[----:B------:R-:W-:-:S04]  /*0600*/  @!P2 FMUL R0, R0, 16777216 ;  /* 0x4b8000000000a820 */ /* 0x000fc80000400000 */
[----:B------:R-:W-:Y:S01]  /*0610*/  @!P3 FMUL R5, R5, 16777216 ;  /* 0x4b8000000505b820 */ /* 0x000fe20000400000 */
[----:B0-----:R-:W-:Y:S01]  /*0620*/  FMUL R7, R7, R0 ;  /* 0x0000000007077220 */ /* 0x001fe20000400000 */
[----:B-----5:R-:W-:Y:S02]  /*0630*/  FADD R16, -R19, R16 ;  /* 0x0000001013107221 */ /* 0x020fe40000000100 */
[----:B-1----:R-:W-:Y:S01]  /*0640*/  FMUL R5, R8, R5 ;  /* 0x0000000508057220 */ /* 0x002fe20000400000 */
[----:B---3--:R-:W-:Y:S01]  /*0650*/  FADD R18, -R21, R18 ;  /* 0x0000001215127221 */ /* 0x008fe20000000100 */
[----:B------:R-:W-:-:S03]  /*0660*/  FMUL R7, R16, R7 ;  /* 0x0000000710077220 */ /* 0x000fc60000400000 */
[----:B------:R-:W-:-:S04]  /*0670*/  FMUL R5, R18, R5 ;  /* 0x0000000512057220 */ /* 0x000fc80000400000 */
[----:B------:R-:W-:Y:S01]  /*0680*/  FFMA R23, R5, R23, R6 ;  /* 0x0000001705177223 */ /* 0x000fe20000000006 */
[----:B------:R-:W-:Y:S01]  /*0690*/  FFMA R22, R7, R27, R22 ;  /* 0x0000001b07167223 */ /* 0x000fe20000000016 */
[----:B------:R-:W-:Y:S06]  /*06a0*/  @P4 EXIT ;  /* 0x000000000000494d */ /* 0x000fec0003800000 */
[----:B------:R-:W-:Y:S01]  /*06b0*/  STG.E.64 desc[UR4][R2.64], R22 ;  /* 0x0000001602007986 */ /* 0x000fe2000c101b04 */
[----:B------:R-:W-:Y:S05]  /*06c0*/  EXIT ;  /* 0x000000000000794d */ /* 0x000fea0003800000 */
.L_x_0:
[----:B------:R-:W-:-:S00]  /*06d0*/  BRA `(.L_x_0) ;  /* 0xfffffffc00fc7947 */ /* 0x000fc0000383ffff */
[----:B------:R-:W-:-:S00]  /*06e0*/  NOP ;  /* 0x0000000000007918 */ /* 0x000fc00000000000 */
        /* <DEDUP_REMOVED lines=9> */
.L_x_1:


//--------------------- .nv.global.init           --------------------------
	.section	.nv.global.init,"aw",@progbits
.nv.global.init:
	.type		_$_str,@object
	.size		_$_str,(_$_str_$_2 - _$_str)
_$_str:
        /*0000*/ 	.byte	0x5f, 0x5f, 0x43, 0x55, 0x44, 0x41, 0x5f, 0x46, 0x54, 0x5a, 0x00
	.type		_$_str_$_2,@object
	.size		_$_str_$_2,(.L_1 - _$_str_$_2)
_$_str_$_2:
        /*000b*/ 	.byte	0x5f, 0x5f, 0x43, 0x55, 0x44, 0x41, 0x5f, 0x50, 0x52, 0x45, 0x43, 0x5f, 0x53, 0x51, 0x52, 0x54
        /*001b*/ 	.byte	0x00
.L_1:


//--------------------- .nv.constant0.triton_poi_fused_clone_23 --------------------------
	.section	.nv.constant0.triton_poi_fused_clone_23,"a",@progbits
	.sectionflags	@""
	.align	4
.nv.constant0.triton_poi_fused_clone_23:
	.zero		580
